	.headerflags	@"EF_CUDA_TEXMODE_UNIFIED EF_CUDA_64BIT_ADDRESS EF_CUDA_ACCELERATORS EF_CUDA_SM90 EF_CUDA_VIRTUAL_SM(EF_CUDA_SM90)"
	.elftype	@"ET_EXEC"


//--------------------- .nv.info                  --------------------------
	.section	.nv.info,"",@"SHT_CUDA_INFO"
	.align	4


	//----- nvinfo : EIATTR_REGCOUNT
	.align		4
        /*0000*/ 	.byte	0x04, 0x2f
        /*0002*/ 	.short	(.L_1 - .L_0)
	.align		4
.L_0:
        /*0004*/ 	.word	index@(triton_poi_fused_cat_35)
        /*0008*/ 	.word	0x00000020


	//----- nvinfo : EIATTR_MIN_STACK_SIZE
	.align		4
.L_1:
        /*000c*/ 	.byte	0x04, 0x12
        /*000e*/ 	.short	(.L_3 - .L_2)
	.align		4
.L_2:
        /*0010*/ 	.word	index@(triton_poi_fused_cat_35)
        /*0014*/ 	.word	0x00000000


	//----- nvinfo : EIATTR_FRAME_SIZE
	.align		4
.L_3:
        /*0018*/ 	.byte	0x04, 0x11
        /*001a*/ 	.short	(.L_5 - .L_4)
	.align		4
.L_4:
        /*001c*/ 	.word	index@(triton_poi_fused_cat_35)
        /*0020*/ 	.word	0x00000000


	//----- nvinfo : EIATTR_MIN_STACK_SIZE
	.align		4
.L_5:
        /*0024*/ 	.byte	0x04, 0x12
        /*0026*/ 	.short	(.L_7 - .L_6)
	.align		4
.L_6:
        /*0028*/ 	.word	index@(triton_poi_fused_cat_35)
        /*002c*/ 	.word	0x00000000
.L_7:


//--------------------- .nv.info.triton_poi_fused_cat_35 --------------------------
	.section	.nv.info.triton_poi_fused_cat_35,"",@"SHT_CUDA_INFO"
	.sectionflags	@""
	.align	4


	//----- nvinfo : EIATTR_CUDA_API_VERSION
	.align		4
        /*0000*/ 	.byte	0x04, 0x37
        /*0002*/ 	.short	(.L_9 - .L_8)
.L_8:
        /*0004*/ 	.word	0x0000007c


	//----- nvinfo : EIATTR_KPARAM_INFO
	.align		4
.L_9:
        /*0008*/ 	.byte	0x04, 0x17
        /*000a*/ 	.short	(.L_11 - .L_10)
.L_10:
        /*000c*/ 	.word	0x00000000
        /*0010*/ 	.short	0x0004
        /*0012*/ 	.short	0x0020
        /*0014*/ 	.byte	0x00, 0xf0, 0x11, 0x00


	//----- nvinfo : EIATTR_KPARAM_INFO
	.align		4
.L_11:
        /*0018*/ 	.byte	0x04, 0x17
        /*001a*/ 	.short	(.L_13 - .L_12)
.L_12:
        /*001c*/ 	.word	0x00000000
        /*0020*/ 	.short	0x0003
        /*0022*/ 	.short	0x0018
        /*0024*/ 	.byte	0x00, 0xf4, 0x21, 0x00


	//----- nvinfo : EIATTR_KPARAM_INFO
	.align		4
.L_13:
        /*0028*/ 	.byte	0x04, 0x17
        /*002a*/ 	.short	(.L_15 - .L_14)
.L_14:
        /*002c*/ 	.word	0x00000000
        /*0030*/ 	.short	0x0002
        /*0032*/ 	.short	0x0010
        /*0034*/ 	.byte	0x00, 0xf4, 0x21, 0x00


	//----- nvinfo : EIATTR_KPARAM_INFO
	.align		4
.L_15:
        /*0038*/ 	.byte	0x04, 0x17
        /*003a*/ 	.short	(.L_17 - .L_16)
.L_16:
        /*003c*/ 	.word	0x00000000
        /*0040*/ 	.short	0x0001
        /*0042*/ 	.short	0x0008
        /*0044*/ 	.byte	0x00, 0xf4, 0x21, 0x00


	//----- nvinfo : EIATTR_KPARAM_INFO
	.align		4
.L_17:
        /*0048*/ 	.byte	0x04, 0x17
        /*004a*/ 	.short	(.L_19 - .L_18)
.L_18:
        /*004c*/ 	.word	0x00000000
        /*0050*/ 	.short	0x0000
        /*0052*/ 	.short	0x0000
        /*0054*/ 	.byte	0x00, 0xf4, 0x21, 0x00


	//----- nvinfo : EIATTR_SPARSE_MMA_MASK
	.align		4
.L_19:
        /*0058*/ 	.byte	0x03, 0x50
        /*005a*/ 	.short	0x0000


	//----- nvinfo : EIATTR_MAXREG_COUNT
	.align		4
        /*005c*/ 	.byte	0x03, 0x1b
        /*005e*/ 	.short	0x00ff


	//----- nvinfo : EIATTR_EXIT_INSTR_OFFSETS
	.align		4
        /*0060*/ 	.byte	0x04, 0x1c
        /*0062*/ 	.short	(.L_21 - .L_20)


	//   ....[0]....
.L_20:
        /*0064*/ 	.word	0x00000780


	//----- nvinfo : EIATTR_REQNTID
	.align		4
.L_21:
        /*0068*/ 	.byte	0x04, 0x10
        /*006a*/ 	.short	(.L_23 - .L_22)
.L_22:
        /*006c*/ 	.word	0x00000080
        /*0070*/ 	.word	0x00000001
        /*0074*/ 	.word	0x00000001


	//----- nvinfo : EIATTR_CBANK_PARAM_SIZE
	.align		4
.L_23:
        /*0078*/ 	.byte	0x03, 0x19
        /*007a*/ 	.short	0x0024


	//----- nvinfo : EIATTR_PARAM_CBANK
	.align		4
        /*007c*/ 	.byte	0x04, 0x0a
        /*007e*/ 	.short	(.L_25 - .L_24)
	.align		4
.L_24:
        /*0080*/ 	.word	index@(.nv.constant0.triton_poi_fused_cat_35)
        /*0084*/ 	.short	0x0210
        /*0086*/ 	.short	0x0024


	//----- nvinfo : EIATTR_SW_WAR
	.align		4
.L_25:
        /*0088*/ 	.byte	0x04, 0x36
        /*008a*/ 	.short	(.L_27 - .L_26)
.L_26:
        /*008c*/ 	.word	0x00000008
.L_27:


//--------------------- .nv.callgraph             --------------------------
	.section	.nv.callgraph,"",@"SHT_CUDA_CALLGRAPH"
	.align	4
	.sectionentsize	8
	.align		4
        /*0000*/ 	.word	0x00000000
	.align		4
        /*0004*/ 	.word	0xffffffff
	.align		4
        /*0008*/ 	.word	0x00000000
	.align		4
        /*000c*/ 	.word	0xfffffffe
	.align		4
        /*0010*/ 	.word	0x00000000
	.align		4
        /*0014*/ 	.word	0xfffffffd
	.align		4
        /*0018*/ 	.word	0x00000000
	.align		4
        /*001c*/ 	.word	0xfffffffc


//--------------------- .text.triton_poi_fused_cat_35 --------------------------
	.section	.text.triton_poi_fused_cat_35,"ax",@progbits
	.align	128
        .global         triton_poi_fused_cat_35
        .type           triton_poi_fused_cat_35,@function
        .size           triton_poi_fused_cat_35,(.L_x_1 - triton_poi_fused_cat_35)
        .other          triton_poi_fused_cat_35,@"STO_CUDA_ENTRY STV_DEFAULT"
triton_poi_fused_cat_35:
.text.triton_poi_fused_cat_35:
[----:B------:R-:W-:Y:S01]  /*0000*/  LDC R1, c[0x0][0x28] ;  /* 0x00000a00ff017b82 */ /* 0x000fe20000000800 */
[----:B------:R-:W1:Y:S07]  /*0010*/  S2R R0, SR_TID.X ;  /* 0x0000000000007919 */ /* 0x000e6e0000002100 */
[----:B------:R-:W2:Y:S01]  /*0020*/  LDC.64 R20, c[0x0][0x210] ;  /* 0x00008400ff147b82 */ /* 0x000ea20000000a00 */
[----:B------:R-:W-:Y:S02]  /*0030*/  CS2R R8, SRZ ;  /* 0x0000000000087805 */ /* 0x000fe4000001ff00 */
[----:B------:R-:W-:Y:S01]  /*0040*/  CS2R R10, SRZ ;  /* 0x00000000000a7805 */ /* 0x000fe2000001ff00 */
[----:B------:R-:W3:Y:S01]  /*0050*/  S2R R13, SR_CTAID.X ;  /* 0x00000000000d7919 */ /* 0x000ee20000002500 */
[----:B------:R-:W-:Y:S01]  /*0060*/  ULDC.64 UR4, c[0x0][0x208] ;  /* 0x0000820000047ab9 */ /* 0x000fe20000000a00 */
[----:B------:R-:W-:-:S02]  /*0070*/  ULDC.64 UR6, c[0x0][0x220] ;  /* 0x0000880000067ab9 */ /* 0x000fc40000000a00 */
[----:B------:R-:W4:Y:S01]  /*0080*/  LDC.64 R26, c[0x0][0x218] ;  /* 0x00008600ff1a7b82 */ /* 0x000f220000000a00 */
[----:B-1----:R-:W-:-:S05]  /*0090*/  IMAD.SHL.U32 R0, R0, 0x4, RZ ;  /* 0x0000000400007824 */ /* 0x002fca00078e00ff */
[----:B------:R-:W-:-:S05]  /*00a0*/  LOP3.LUT R0, R0, 0x1fc, RZ, 0xc0, !PT ;  /* 0x000001fc00007812 */ /* 0x000fca00078ec0ff */
[----:B---3--:R-:W-:-:S05]  /*00b0*/  IMAD R0, R13, 0x400, R0 ;  /* 0x000004000d007824 */ /* 0x008fca00078e0200 */
[----:B------:R-:W-:-:S04]  /*00c0*/  SHF.R.S32.HI R3, RZ, 0x1f, R0 ;  /* 0x0000001fff037819 */ /* 0x000fc80000011400 */
[----:B------:R-:W-:-:S04]  /*00d0*/  LEA.HI R2, R3, R0, RZ, 0x8 ;  /* 0x0000000003027211 */ /* 0x000fc800078f40ff */
[----:B------:R-:W-:-:S04]  /*00e0*/  SHF.R.S32.HI R12, RZ, 0x8, R2 ;  /* 0x00000008ff0c7819 */ /* 0x000fc80000011402 */
[----:B------:R-:W-:-:S04]  /*00f0*/  LEA.HI R4, R12, R12, RZ, 0x9 ;  /* 0x0000000c0c047211 */ /* 0x000fc800078f48ff */
[----:B------:R-:W-:Y:S02]  /*0100*/  LOP3.LUT R5, R4, 0xfffffe00, RZ, 0xc0, !PT ;  /* 0xfffffe0004057812 */ /* 0x000fe400078ec0ff */
[----:B------:R-:W-:Y:S02]  /*0110*/  LEA.HI R4, R3, R0, RZ, 0x11 ;  /* 0x0000000003047211 */ /* 0x000fe400078f88ff */
[----:B------:R-:W-:Y:S01]  /*0120*/  LOP3.LUT R3, R2, 0xffffff00, RZ, 0xc0, !PT ;  /* 0xffffff0002037812 */ /* 0x000fe200078ec0ff */
[----:B------:R-:W-:Y:S01]  /*0130*/  IMAD.IADD R12, R12, 0x1, -R5 ;  /* 0x000000010c0c7824 */ /* 0x000fe200078e0a05 */
[----:B------:R-:W-:Y:S02]  /*0140*/  SHF.R.S32.HI R6, RZ, 0x11, R4 ;  /* 0x00000011ff067819 */ /* 0x000fe40000011404 */
[----:B------:R-:W-:Y:S01]  /*0150*/  LOP3.LUT R5, R4, 0xfffe0000, RZ, 0xc0, !PT ;  /* 0xfffe000004057812 */ /* 0x000fe200078ec0ff */
[----:B------:R-:W-:Y:S01]  /*0160*/  IMAD.IADD R3, R0, 0x1, -R3 ;  /* 0x0000000100037824 */ /* 0x000fe200078e0a03 */
[----:B------:R-:W-:Y:S01]  /*0170*/  ISETP.GE.AND P0, PT, R12, 0x100, PT ;  /* 0x000001000c00780c */ /* 0x000fe20003f06270 */
[----:B------:R-:W-:-:S02]  /*0180*/  IMAD.U32 R2, R6, 0x10000, RZ ;  /* 0x0001000006027824 */ /* 0x000fc400078e00ff */
[----:B------:R-:W-:Y:S01]  /*0190*/  IMAD R19, R6, 0x100, R3 ;  /* 0x0000010006137824 */ /* 0x000fe200078e0203 */
[----:B------:R-:W-:Y:S02]  /*01a0*/  CS2R R6, SRZ ;  /* 0x0000000000067805 */ /* 0x000fe4000001ff00 */
[----:B------:R-:W-:Y:S02]  /*01b0*/  IADD3 R17, R2, R0, -R5 ;  /* 0x0000000002117210 */ /* 0x000fe40007ffe805 */
[----:B------:R-:W-:Y:S01]  /*01c0*/  CS2R R4, SRZ ;  /* 0x0000000000047805 */ /* 0x000fe2000001ff00 */
[----:B----4-:R-:W-:-:S04]  /*01d0*/  IMAD.WIDE R18, R19, 0x4, R26 ;  /* 0x0000000413127825 */ /* 0x010fc800078e021a */
[----:B--2---:R-:W-:Y:S01]  /*01e0*/  IMAD.WIDE R16, R17, 0x4, R20 ;  /* 0x0000000411107825 */ /* 0x004fe200078e0214 */
[----:B------:R-:W2:Y:S04]  /*01f0*/  @!P0 LDG.E.EL.128 R4, desc[UR4][R18.64] ;  /* 0x0000000412048981 */ /* 0x000ea8000c2e1d00 */
[----:B------:R1:W3:Y:S01]  /*0200*/  @!P0 LDG.E.128 R8, desc[UR4][R16.64] ;  /* 0x0000000410088981 */ /* 0x0002e2000c1e1d00 */
[----:B------:R-:W-:Y:S01]  /*0210*/  SHF.R.S32.HI R14, RZ, 0x15, R13 ;  /* 0x00000015ff0e7819 */ /* 0x000fe2000001140d */
[----:B------:R-:W-:-:S03]  /*0220*/  VIADD R15, R0, 0x200 ;  /* 0x00000200000f7836 */ /* 0x000fc60000000000 */
[----:B------:R-:W-:Y:S02]  /*0230*/  SGXT R14, R14, 0x1 ;  /* 0x000000010e0e781a */ /* 0x000fe40000000200 */
[----:B------:R-:W-:Y:S02]  /*0240*/  SHF.R.S32.HI R22, RZ, 0x1f, R15 ;  /* 0x0000001fff167819 */ /* 0x000fe4000001140f */
[-C--:B------:R-:W-:Y:S02]  /*0250*/  LEA.HI R13, R14, R15.reuse, RZ, 0x8 ;  /* 0x0000000f0e0d7211 */ /* 0x080fe400078f40ff */
[----:B------:R-:W-:Y:S02]  /*0260*/  LEA.HI R22, R22, R15, RZ, 0x11 ;  /* 0x0000000f16167211 */ /* 0x000fe400078f88ff */
[----:B------:R-:W-:Y:S02]  /*0270*/  SHF.R.S32.HI R13, RZ, 0x8, R13 ;  /* 0x00000008ff0d7819 */ /* 0x000fe4000001140d */
[----:B------:R-:W-:-:S02]  /*0280*/  SHF.R.S32.HI R14, RZ, 0x11, R22 ;  /* 0x00000011ff0e7819 */ /* 0x000fc40000011416 */
[C---:B-1----:R-:W-:Y:S02]  /*0290*/  LEA.HI R16, R13.reuse, R13, RZ, 0x9 ;  /* 0x0000000d0d107211 */ /* 0x042fe400078f48ff */
[----:B------:R-:W-:Y:S01]  /*02a0*/  LOP3.LUT R22, R22, 0xfffe0000, RZ, 0xc0, !PT ;  /* 0xfffe000016167812 */ /* 0x000fe200078ec0ff */
[----:B------:R-:W-:Y:S01]  /*02b0*/  IMAD.U32 R24, R14, 0x10000, RZ ;  /* 0x000100000e187824 */ /* 0x000fe200078e00ff */
[----:B------:R-:W-:Y:S02]  /*02c0*/  LOP3.LUT R16, R16, 0xfffffe00, RZ, 0xc0, !PT ;  /* 0xfffffe0010107812 */ /* 0x000fe400078ec0ff */
[----:B------:R-:W-:Y:S02]  /*02d0*/  ISETP.GT.AND P2, PT, R12, 0xff, PT ;  /* 0x000000ff0c00780c */ /* 0x000fe40003f44270 */
[----:B------:R-:W-:Y:S01]  /*02e0*/  IADD3 R15, R24, R15, -R22 ;  /* 0x0000000f180f7210 */ /* 0x000fe20007ffe816 */
[----:B------:R-:W-:Y:S02]  /*02f0*/  IMAD.IADD R13, R13, 0x1, -R16 ;  /* 0x000000010d0d7824 */ /* 0x000fe400078e0a10 */
[----:B------:R-:W-:-:S02]  /*0300*/  IMAD.SHL.U32 R12, R12, 0x100, RZ ;  /* 0x000001000c0c7824 */ /* 0x000fc400078e00ff */
[----:B------:R-:W-:Y:S01]  /*0310*/  IMAD.WIDE R20, R15, 0x4, R20 ;  /* 0x000000040f147825 */ /* 0x000fe200078e0214 */
[----:B------:R-:W-:-:S03]  /*0320*/  ISETP.GE.AND P1, PT, R13, 0x100, PT ;  /* 0x000001000d00780c */ /* 0x000fc60003f26270 */
[--C-:B------:R-:W-:Y:S01]  /*0330*/  IMAD R15, R14, 0x100, R3.reuse ;  /* 0x000001000e0f7824 */ /* 0x100fe200078e0203 */
[--C-:B------:R-:W-:Y:S02]  /*0340*/  SHF.R.S32.HI R14, RZ, 0x1f, R2.reuse ;  /* 0x0000001fff0e7819 */ /* 0x100fe40000011402 */
[----:B------:R-:W-:Y:S02]  /*0350*/  SHF.R.S32.HI R22, RZ, 0x1f, R3 ;  /* 0x0000001fff167819 */ /* 0x000fe40000011403 */
[----:B------:R-:W-:Y:S02]  /*0360*/  IADD3 R2, P3, P4, R12, R3, R2 ;  /* 0x000000030c027210 */ /* 0x000fe40007c7e002 */
[----:B------:R-:W-:Y:S02]  /*0370*/  SHF.R.S32.HI R23, RZ, 0x1f, R12 ;  /* 0x0000001fff177819 */ /* 0x000fe4000001140c */
[----:B------:R-:W-:Y:S02]  /*0380*/  CS2R R16, SRZ ;  /* 0x0000000000107805 */ /* 0x000fe4000001ff00 */
[----:B------:R-:W-:Y:S01]  /*0390*/  CS2R R18, SRZ ;  /* 0x0000000000127805 */ /* 0x000fe2000001ff00 */
[----:B------:R-:W-:Y:S01]  /*03a0*/  IMAD.WIDE R26, R15, 0x4, R26 ;  /* 0x000000040f1a7825 */ /* 0x000fe200078e021a */
[----:B------:R-:W-:-:S02]  /*03b0*/  IADD3.X R23, R23, R22, R14, P3, P4 ;  /* 0x0000001617177210 */ /* 0x000fc40001fe840e */
[----:B------:R-:W-:Y:S02]  /*03c0*/  CS2R R14, SRZ ;  /* 0x00000000000e7805 */ /* 0x000fe4000001ff00 */
[----:B------:R-:W-:Y:S02]  /*03d0*/  ISETP.GT.AND P3, PT, R13, 0xff, PT ;  /* 0x000000ff0d00780c */ /* 0x000fe40003f64270 */
[C---:B------:R-:W-:Y:S01]  /*03e0*/  LEA R28, P4, R2.reuse, UR6, 0x2 ;  /* 0x00000006021c7c11 */ /* 0x040fe2000f8810ff */
[----:B------:R1:W4:Y:S03]  /*03f0*/  @!P1 LDG.E.128 R16, desc[UR4][R20.64] ;  /* 0x0000000414109981 */ /* 0x000326000c1e1d00 */
[----:B------:R-:W-:Y:S02]  /*0400*/  LEA.HI.X R29, R2, UR7, R23, 0x2, P4 ;  /* 0x00000007021d7c11 */ /* 0x000fe4000a0f1417 */
[----:B-1----:R-:W-:-:S02]  /*0410*/  CS2R R20, SRZ ;  /* 0x0000000000147805 */ /* 0x002fc4000001ff00 */
[----:B--2---:R-:W-:Y:S02]  /*0420*/  SEL R25, R4, RZ, !P0 ;  /* 0x000000ff04197207 */ /* 0x004fe40004000000 */
[----:B---3--:R-:W-:-:S05]  /*0430*/  SEL R8, R8, RZ, !P0 ;  /* 0x000000ff08087207 */ /* 0x008fca0004000000 */
[----:B------:R-:W-:Y:S01]  /*0440*/  FMUL R4, R8, R25 ;  /* 0x0000001908047220 */ /* 0x000fe20000400000 */
[----:B------:R-:W-:Y:S01]  /*0450*/  IMAD.SHL.U32 R8, R13, 0x100, RZ ;  /* 0x000001000d087824 */ /* 0x000fe200078e00ff */
[----:B------:R-:W-:-:S04]  /*0460*/  CS2R R12, SRZ ;  /* 0x00000000000c7805 */ /* 0x000fc8000001ff00 */
[--C-:B------:R-:W-:Y:S02]  /*0470*/  IADD3 R3, P5, P6, R8, R3, R24.reuse ;  /* 0x0000000308037210 */ /* 0x100fe40007ebe018 */
[----:B------:R-:W-:Y:S01]  /*0480*/  SHF.R.S32.HI R24, RZ, 0x1f, R24 ;  /* 0x0000001fff187819 */ /* 0x000fe20000011418 */
[----:B------:R1:W2:Y:S01]  /*0490*/  @!P1 LDG.E.EL.128 R12, desc[UR4][R26.64] ;  /* 0x000000041a0c9981 */ /* 0x0002a2000c2e1d00 */
[----:B------:R-:W-:Y:S02]  /*04a0*/  SHF.R.S32.HI R25, RZ, 0x1f, R8 ;  /* 0x0000001fff197819 */ /* 0x000fe40000011408 */
[----:B------:R-:W-:Y:S02]  /*04b0*/  LEA R2, P4, R3, UR6, 0x2 ;  /* 0x0000000603027c11 */ /* 0x000fe4000f8810ff */
[----:B------:R-:W-:Y:S02]  /*04c0*/  IADD3.X R8, R25, R22, R24, P5, P6 ;  /* 0x0000001619087210 */ /* 0x000fe40002fec418 */
[----:B------:R-:W-:-:S02]  /*04d0*/  CS2R R22, SRZ ;  /* 0x0000000000167805 */ /* 0x000fc4000001ff00 */
[----:B------:R-:W-:Y:S02]  /*04e0*/  CS2R R24, SRZ ;  /* 0x0000000000187805 */ /* 0x000fe4000001ff00 */
[----:B------:R-:W-:Y:S02]  /*04f0*/  LEA.HI.X R3, R3, UR7, R8, 0x2, P4 ;  /* 0x0000000703037c11 */ /* 0x000fe4000a0f1408 */
[----:B-1----:R-:W-:Y:S01]  /*0500*/  CS2R R26, SRZ ;  /* 0x00000000001a7805 */ /* 0x002fe2000001ff00 */
[----:B------:R-:W3:Y:S05]  /*0510*/  @P2 LDG.E.128 R20, desc[UR4][R28.64+-0x40000] ;  /* 0xfc0000041c142981 */ /* 0x000eea000c1e1d00 */
[----:B------:R2:W5:Y:S01]  /*0520*/  @P3 LDG.E.128 R24, desc[UR4][R2.64+-0x40000] ;  /* 0xfc00000402183981 */ /* 0x000562000c1e1d00 */
[----:B------:R-:W-:-:S02]  /*0530*/  SEL R9, R9, RZ, !P0 ;  /* 0x000000ff09097207 */ /* 0x000fc40004000000 */
[----:B------:R-:W-:Y:S02]  /*0540*/  SEL R8, R5, RZ, !P0 ;  /* 0x000000ff05087207 */ /* 0x000fe40004000000 */
[----:B------:R-:W-:-:S03]  /*0550*/  SEL R5, R6, RZ, !P0 ;  /* 0x000000ff06057207 */ /* 0x000fc60004000000 */
[----:B------:R-:W-:Y:S02]  /*0560*/  FMUL R6, R9, R8 ;  /* 0x0000000809067220 */ /* 0x000fe40000400000 */
[----:B------:R-:W1:Y:S01]  /*0570*/  LDC.64 R8, c[0x0][0x228] ;  /* 0x00008a00ff087b82 */ /* 0x000e620000000a00 */
[----:B------:R-:W-:Y:S02]  /*0580*/  SEL R10, R10, RZ, !P0 ;  /* 0x000000ff0a0a7207 */ /* 0x000fe40004000000 */
[----:B------:R-:W-:-:S03]  /*0590*/  SEL R11, R11, RZ, !P0 ;  /* 0x000000ff0b0b7207 */ /* 0x000fc60004000000 */
[----:B------:R-:W-:Y:S01]  /*05a0*/  FMUL R5, R10, R5 ;  /* 0x000000050a057220 */ /* 0x000fe20000400000 */
[----:B------:R-:W-:Y:S02]  /*05b0*/  SEL R10, R7, RZ, !P0 ;  /* 0x000000ff070a7207 */ /* 0x000fe40004000000 */
[----:B----4-:R-:W-:Y:S02]  /*05c0*/  SEL R16, R16, RZ, !P1 ;  /* 0x000000ff10107207 */ /* 0x010fe40004800000 */
[----:B------:R-:W-:Y:S02]  /*05d0*/  SEL R17, R17, RZ, !P1 ;  /* 0x000000ff11117207 */ /* 0x000fe40004800000 */
[----:B------:R-:W-:Y:S02]  /*05e0*/  SEL R18, R18, RZ, !P1 ;  /* 0x000000ff12127207 */ /* 0x000fe40004800000 */
[----:B------:R-:W-:Y:S01]  /*05f0*/  SEL R19, R19, RZ, !P1 ;  /* 0x000000ff13137207 */ /* 0x000fe20004800000 */
[----:B------:R-:W-:Y:S01]  /*0600*/  FMUL R10, R11, R10 ;  /* 0x0000000a0b0a7220 */ /* 0x000fe20000400000 */
[----:B01----:R-:W-:Y:S01]  /*0610*/  IMAD.WIDE R8, R0, 0x4, R8 ;  /* 0x0000000400087825 */ /* 0x003fe200078e0208 */
[----:B--2---:R-:W-:-:S02]  /*0620*/  SEL R3, R12, RZ, !P1 ;  /* 0x000000ff0c037207 */ /* 0x004fc40004800000 */
[----:B------:R-:W-:Y:S02]  /*0630*/  SEL R2, R13, RZ, !P1 ;  /* 0x000000ff0d027207 */ /* 0x000fe40004800000 */
[----:B------:R-:W-:Y:S02]  /*0640*/  SEL R7, R14, RZ, !P1 ;  /* 0x000000ff0e077207 */ /* 0x000fe40004800000 */
[----:B------:R-:W-:Y:S01]  /*0650*/  SEL R28, R15, RZ, !P1 ;  /* 0x000000ff0f1c7207 */ /* 0x000fe20004800000 */
[----:B------:R-:W-:Y:S01]  /*0660*/  FMUL R12, R16, R3 ;  /* 0x00000003100c7220 */ /* 0x000fe20000400000 */
[----:B------:R-:W-:Y:S01]  /*0670*/  FMUL R13, R17, R2 ;  /* 0x00000002110d7220 */ /* 0x000fe20000400000 */
[----:B------:R-:W-:Y:S02]  /*0680*/  FMUL R14, R18, R7 ;  /* 0x00000007120e7220 */ /* 0x000fe40000400000 */
[----:B------:R-:W-:Y:S01]  /*0690*/  FMUL R15, R19, R28 ;  /* 0x0000001c130f7220 */ /* 0x000fe20000400000 */
[----:B---3--:R-:W-:-:S02]  /*06a0*/  SEL R3, R20, RZ, P2 ;  /* 0x000000ff14037207 */ /* 0x008fc40001000000 */
[----:B------:R-:W-:Y:S02]  /*06b0*/  SEL R17, R21, RZ, P2 ;  /* 0x000000ff15117207 */ /* 0x000fe40001000000 */
[----:B------:R-:W-:Y:S02]  /*06c0*/  SEL R18, R22, RZ, P2 ;  /* 0x000000ff16127207 */ /* 0x000fe40001000000 */
[----:B------:R-:W-:Y:S02]  /*06d0*/  SEL R19, R23, RZ, P2 ;  /* 0x000000ff17137207 */ /* 0x000fe40001000000 */
[----:B-----5:R-:W-:Y:S02]  /*06e0*/  @P1 SEL R12, R24, RZ, P3 ;  /* 0x000000ff180c1207 */ /* 0x020fe40001800000 */
[----:B------:R-:W-:Y:S02]  /*06f0*/  @P1 SEL R13, R25, RZ, P3 ;  /* 0x000000ff190d1207 */ /* 0x000fe40001800000 */
[----:B------:R-:W-:-:S02]  /*0700*/  @P1 SEL R14, R26, RZ, P3 ;  /* 0x000000ff1a0e1207 */ /* 0x000fc40001800000 */
[----:B------:R-:W-:Y:S02]  /*0710*/  @P1 SEL R15, R27, RZ, P3 ;  /* 0x000000ff1b0f1207 */ /* 0x000fe40001800000 */
[----:B------:R-:W-:Y:S02]  /*0720*/  SEL R16, R4, R3, !P0 ;  /* 0x0000000304107207 */ /* 0x000fe40004000000 */
[----:B------:R-:W-:Y:S02]  /*0730*/  SEL R17, R6, R17, !P0 ;  /* 0x0000001106117207 */ /* 0x000fe40004000000 */
[----:B------:R-:W-:Y:S02]  /*0740*/  SEL R18, R5, R18, !P0 ;  /* 0x0000001205127207 */ /* 0x000fe40004000000 */
[----:B------:R-:W-:Y:S01]  /*0750*/  SEL R19, R10, R19, !P0 ;  /* 0x000000130a137207 */ /* 0x000fe20004000000 */
[----:B------:R-:W-:Y:S04]  /*0760*/  STG.E.128 desc[UR4][R8.64+0x800], R12 ;  /* 0x0008000c08007986 */ /* 0x000fe8000c101d04 */
[----:B------:R-:W-:Y:S01]  /*0770*/  STG.E.128 desc[UR4][R8.64], R16 ;  /* 0x0000001008007986 */ /* 0x000fe2000c101d04 */
[----:B------:R-:W-:Y:S05]  /*0780*/  EXIT ;  /* 0x000000000000794d */ /* 0x000fea0003800000 */
.L_x_0:
[----:B------:R-:W-:-:S00]  /*0790*/  BRA `(.L_x_0) ;  /* 0xfffffffc00fc7947 */ /* 0x000fc0000383ffff */
[----:B------:R-:W-:-:S00]  /*07a0*/  NOP ;  /* 0x0000000000007918 */ /* 0x000fc00000000000 */
        /* <DEDUP_REMOVED lines=13> */
.L_x_1:


//--------------------- .nv.constant0.triton_poi_fused_cat_35 --------------------------
	.section	.nv.constant0.triton_poi_fused_cat_35,"a",@progbits
	.sectionflags	@""
	.align	4
.nv.constant0.triton_poi_fused_cat_35:
	.zero		564
